//
// Generated by NVIDIA NVVM Compiler
//
// Compiler Build ID: CL-36424714
// Cuda compilation tools, release 13.0, V13.0.88
// Based on NVVM 20.0.0
//

.version 9.0
.target sm_100
.address_size 64

	// .globl	_Z18InitParticleArraysP8Particle

.visible .entry _Z18InitParticleArraysP8Particle(
	.param .u64 .ptr .align 1 _Z18InitParticleArraysP8Particle_param_0
)
{
	.reg .pred 	%p<2>;
	.reg .b32 	%r<15>;
	.reg .b32 	%f<8>;
	.reg .b64 	%rd<5>;

	ld.param.u64 	%rd1, [_Z18InitParticleArraysP8Particle_param_0];
	mov.u32 	%r2, %ntid.x;
	mov.u32 	%r3, %ctaid.x;
	mov.u32 	%r4, %tid.x;
	mad.lo.s32 	%r1, %r2, %r3, %r4;
	setp.gt.s32 	%p1, %r1, 511;
	@%p1 bra 	$L__BB0_2;
	cvta.to.global.u64 	%rd2, %rd1;
	mul.wide.s32 	%rd3, %r1, 24;
	add.s64 	%rd4, %rd2, %rd3;
	shr.s32 	%r5, %r1, 31;
	shr.u32 	%r6, %r5, 29;
	add.s32 	%r7, %r1, %r6;
	and.b32  	%r8, %r7, -8;
	sub.s32 	%r9, %r1, %r8;
	cvt.rn.f32.s32 	%f1, %r9;
	mul.f32 	%f2, %f1, 0f3E000000;
	st.global.f32 	[%rd4], %f2;
	shr.s32 	%r10, %r7, 3;
	cvt.rn.f32.s32 	%f3, %r10;
	mul.f32 	%f4, %f3, 0f3E000000;
	mul.f32 	%f5, %f4, 0f3E000000;
	st.global.f32 	[%rd4+4], %f5;
	shr.u32 	%r11, %r5, 26;
	add.s32 	%r12, %r1, %r11;
	shr.s32 	%r13, %r12, 6;
	cvt.rn.f32.s32 	%f6, %r13;
	mul.f32 	%f7, %f6, 0f3E000000;
	st.global.f32 	[%rd4+8], %f7;
	mov.b32 	%r14, 0;
	st.global.u32 	[%rd4+12], %r14;
	st.global.u32 	[%rd4+16], %r14;
	st.global.u32 	[%rd4+20], %r14;
$L__BB0_2:
	ret;

}


// ===== COMPILED SASS (sm_100) =====

	.target	sm_100

	.elftype	@"ET_EXEC"


//--------------------- .note.nv.tkinfo           --------------------------
	.section	.note.nv.tkinfo,"",@"SHT_NOTE"
	.sectionflags	@"SHF_NOTE_NV_TKINFO"
	.tkinfo
        /*0018*/ 	.word	0x00000002
        /*0030*/ 	.string	""
        /*0030*/ 	.string	"ptxas"
        /*0030*/ 	.string	"Cuda compilation tools, release 13.0, V13.0.88"
        /*0030*/ 	.string	"Build cuda_13.0.r13.0/compiler.36424714_0"
        /*0030*/ 	.string	"-arch sm_100 -m 64 "



//--------------------- .note.nv.cuinfo           --------------------------
	.section	.note.nv.cuinfo,"",@"SHT_NOTE"
	.sectionflags	@"SHF_NOTE_NV_CUINFO"
        /*0018*/ 	.short	0x0002
        /*001a*/ 	.short	0x0064
        /*001c*/ 	.short	0x0082
	.zero		2


//--------------------- .nv.info                  --------------------------
	.section	.nv.info,"",@"SHT_CUDA_INFO"
	.align	4


	//----- nvinfo : EIATTR_REGCOUNT
	.align		4
        /*0000*/ 	.byte	0x04, 0x2f
        /*0002*/ 	.short	(.L_1 - .L_0)
	.align		4
.L_0:
        /*0004*/ 	.word	index@(_Z18InitParticleArraysP8Particle)
        /*0008*/ 	.word	0x0000000c


	//----- nvinfo : EIATTR_FRAME_SIZE
	.align		4
.L_1:
        /*000c*/ 	.byte	0x04, 0x11
        /*000e*/ 	.short	(.L_3 - .L_2)
	.align		4
.L_2:
        /*0010*/ 	.word	index@(_Z18InitParticleArraysP8Particle)
        /*0014*/ 	.word	0x00000000


	//----- nvinfo : EIATTR_MIN_STACK_SIZE
	.align		4
.L_3:
        /*0018*/ 	.byte	0x04, 0x12
        /*001a*/ 	.short	(.L_5 - .L_4)
	.align		4
.L_4:
        /*001c*/ 	.word	index@(_Z18InitParticleArraysP8Particle)
        /*0020*/ 	.word	0x00000000
.L_5:


//--------------------- .nv.compat                --------------------------
	.section	.nv.compat,"",@"SHT_CUDA_COMPAT_INFO"
	.align	4
        /*0000*/ 	.byte	0x02, 0x09, 0x00, 0x00, 0x02, 0x02, 0x01, 0x00, 0x02, 0x05, 0x05, 0x00, 0x03, 0x07, 0x01, 0x01
        /*0010*/ 	.byte	0x02, 0x03, 0x00, 0x00, 0x02, 0x06, 0x01, 0x00, 0x04, 0x0b, 0x08, 0x00, 0x09, 0x00, 0x00, 0x00
        /*0020*/ 	.byte	0x00, 0x00, 0x00, 0x00


//--------------------- .nv.info._Z18InitParticleArraysP8Particle --------------------------
	.section	.nv.info._Z18InitParticleArraysP8Particle,"",@"SHT_CUDA_INFO"
	.sectionflags	@""
	.align	4


	//----- nvinfo : EIATTR_CUDA_API_VERSION
	.align		4
        /*0000*/ 	.byte	0x04, 0x37
        /*0002*/ 	.short	(.L_7 - .L_6)
.L_6:
        /*0004*/ 	.word	0x00000082


	//----- nvinfo : EIATTR_KPARAM_INFO
	.align		4
.L_7:
        /*0008*/ 	.byte	0x04, 0x17
        /*000a*/ 	.short	(.L_9 - .L_8)
.L_8:
        /*000c*/ 	.word	0x00000000
        /*0010*/ 	.short	0x0000
        /*0012*/ 	.short	0x0000
        /*0014*/ 	.byte	0x00, 0xf5, 0x21, 0x00


	//----- nvinfo : EIATTR_SPARSE_MMA_MASK
	.align		4
.L_9:
        /*0018*/ 	.byte	0x03, 0x50
        /*001a*/ 	.short	0x0000


	//----- nvinfo : EIATTR_MAXREG_COUNT
	.align		4
        /*001c*/ 	.byte	0x03, 0x1b
        /*001e*/ 	.short	0x00ff


	//----- nvinfo : EIATTR_MERCURY_ISA_VERSION
	.align		4
        /*0020*/ 	.byte	0x03, 0x5f
        /*0022*/ 	.short	0x0101


	//----- nvinfo : EIATTR_VRC_CTA_INIT_COUNT
	.align		4
        /*0024*/ 	.byte	0x02, 0x4a
	.zero		1
	.zero		1


	//----- nvinfo : EIATTR_EXIT_INSTR_OFFSETS
	.align		4
        /*0028*/ 	.byte	0x04, 0x1c
        /*002a*/ 	.short	(.L_11 - .L_10)


	//   ....[0]....
.L_10:
        /*002c*/ 	.word	0x00000060


	//   ....[1]....
        /*0030*/ 	.word	0x000001d0


	//----- nvinfo : EIATTR_CBANK_PARAM_SIZE
	.align		4
.L_11:
        /*0034*/ 	.byte	0x03, 0x19
        /*0036*/ 	.short	0x0008


	//----- nvinfo : EIATTR_PARAM_CBANK
	.align		4
        /*0038*/ 	.byte	0x04, 0x0a
        /*003a*/ 	.short	(.L_13 - .L_12)
	.align		4
.L_12:
        /*003c*/ 	.word	index@(.nv.constant0._Z18InitParticleArraysP8Particle)
        /*0040*/ 	.short	0x0380
        /*0042*/ 	.short	0x0008


	//----- nvinfo : EIATTR_SW_WAR
	.align		4
.L_13:
        /*0044*/ 	.byte	0x04, 0x36
        /*0046*/ 	.short	(.L_15 - .L_14)
.L_14:
        /*0048*/ 	.word	0x00000008
.L_15:


//--------------------- .nv.callgraph             --------------------------
	.section	.nv.callgraph,"",@"SHT_CUDA_CALLGRAPH"
	.align	4
	.sectionentsize	8
	.align		4
        /*0000*/ 	.word	0x00000000
	.align		4
        /*0004*/ 	.word	0xffffffff
	.align		4
        /*0008*/ 	.word	0x00000000
	.align		4
        /*000c*/ 	.word	0xfffffffe
	.align		4
        /*0010*/ 	.word	0x00000000
	.align		4
        /*0014*/ 	.word	0xfffffffd
	.align		4
        /*0018*/ 	.word	0x00000000
	.align		4
        /*001c*/ 	.word	0xfffffffc


//--------------------- .text._Z18InitParticleArraysP8Particle --------------------------
	.section	.text._Z18InitParticleArraysP8Particle,"ax",@progbits
	.align	128
        .global         _Z18InitParticleArraysP8Particle
        .type           _Z18InitParticleArraysP8Particle,@function
        .size           _Z18InitParticleArraysP8Particle,(.L_x_1 - _Z18InitParticleArraysP8Particle)
        .other          _Z18InitParticleArraysP8Particle,@"STO_CUDA_ENTRY STV_DEFAULT"
_Z18InitParticleArraysP8Particle:
.text._Z18InitParticleArraysP8Particle:
[----:B------:R-:W-:Y:S01]  /*0000*/  LDC R1, c[0x0][0x37c] ;  /* 0x0000df00ff017b82 */ /* 0x000fe20000000800 */
[----:B------:R-:W0:Y:S01]  /*0010*/  S2R R5, SR_CTAID.X ;  /* 0x0000000000057919 */ /* 0x000e220000002500 */
[----:B------:R-:W0:Y:S01]  /*0020*/  LDCU UR4, c[0x0][0x360] ;  /* 0x00006c00ff0477ac */ /* 0x000e220008000800 */
[----:B------:R-:W0:Y:S02]  /*0030*/  S2R R0, SR_TID.X ;  /* 0x0000000000007919 */ /* 0x000e240000002100 */
[----:B0-----:R-:W-:-:S05]  /*0040*/  IMAD R5, R5, UR4, R0 ;  /* 0x0000000405057c24 */ /* 0x001fca000f8e0200 */
[----:B------:R-:W-:-:S13]  /*0050*/  ISETP.GT.AND P0, PT, R5, 0x1ff, PT ;  /* 0x000001ff0500780c */ /* 0x000fda0003f04270 */
[----:B------:R-:W-:Y:S05]  /*0060*/  @P0 EXIT ;  /* 0x000000000000094d */ /* 0x000fea0003800000 */
[----:B------:R-:W0:Y:S01]  /*0070*/  LDC.64 R2, c[0x0][0x380] ;  /* 0x0000e000ff027b82 */ /* 0x000e220000000a00 */
[----:B------:R-:W-:Y:S01]  /*0080*/  SHF.R.S32.HI R0, RZ, 0x1f, R5 ;  /* 0x0000001fff007819 */ /* 0x000fe20000011405 */
[----:B------:R-:W1:Y:S03]  /*0090*/  LDCU.64 UR4, c[0x0][0x358] ;  /* 0x00006b00ff0477ac */ /* 0x000e660008000a00 */
[CC--:B------:R-:W-:Y:S02]  /*00a0*/  LEA.HI R4, R0.reuse, R5.reuse, RZ, 0x3 ;  /* 0x0000000500047211 */ /* 0x0c0fe400078f18ff */
[----:B------:R-:W-:Y:S02]  /*00b0*/  LEA.HI R6, R0, R5, RZ, 0x6 ;  /* 0x0000000500067211 */ /* 0x000fe400078f30ff */
[----:B------:R-:W-:Y:S02]  /*00c0*/  SHF.R.S32.HI R0, RZ, 0x3, R4 ;  /* 0x00000003ff007819 */ /* 0x000fe40000011404 */
[----:B------:R-:W-:-:S02]  /*00d0*/  LOP3.LUT R4, R4, 0xfffffff8, RZ, 0xc0, !PT ;  /* 0xfffffff804047812 */ /* 0x000fc400078ec0ff */
[----:B------:R-:W-:Y:S02]  /*00e0*/  SHF.R.S32.HI R6, RZ, 0x6, R6 ;  /* 0x00000006ff067819 */ /* 0x000fe40000011406 */
[----:B------:R-:W-:Y:S01]  /*00f0*/  I2FP.F32.S32 R0, R0 ;  /* 0x0000000000007245 */ /* 0x000fe20000201400 */
[----:B------:R-:W-:Y:S01]  /*0100*/  IMAD.IADD R4, R5, 0x1, -R4 ;  /* 0x0000000105047824 */ /* 0x000fe200078e0a04 */
[----:B------:R-:W-:-:S03]  /*0110*/  I2FP.F32.S32 R6, R6 ;  /* 0x0000000600067245 */ /* 0x000fc60000201400 */
[----:B------:R-:W-:Y:S01]  /*0120*/  FMUL.D8 R7, R0, 0.125 ;  /* 0x3e00000000077820 */ /* 0x000fe20000100000 */
[----:B------:R-:W-:Y:S01]  /*0130*/  I2FP.F32.S32 R4, R4 ;  /* 0x0000000400047245 */ /* 0x000fe20000201400 */
[----:B------:R-:W-:Y:S01]  /*0140*/  FMUL R9, R6, 0.125 ;  /* 0x3e00000006097820 */ /* 0x000fe20000400000 */
[----:B0-----:R-:W-:-:S04]  /*0150*/  IMAD.WIDE R2, R5, 0x18, R2 ;  /* 0x0000001805027825 */ /* 0x001fc800078e0202 */
[----:B------:R-:W-:Y:S01]  /*0160*/  FMUL R5, R4, 0.125 ;  /* 0x3e00000004057820 */ /* 0x000fe20000400000 */
[----:B-1----:R-:W-:Y:S04]  /*0170*/  STG.E desc[UR4][R2.64+0x4], R7 ;  /* 0x0000040702007986 */ /* 0x002fe8000c101904 */
[----:B------:R-:W-:Y:S04]  /*0180*/  STG.E desc[UR4][R2.64+0x8], R9 ;  /* 0x0000080902007986 */ /* 0x000fe8000c101904 */
[----:B------:R-:W-:Y:S04]  /*0190*/  STG.E desc[UR4][R2.64+0xc], RZ ;  /* 0x00000cff02007986 */ /* 0x000fe8000c101904 */
[----:B------:R-:W-:Y:S04]  /*01a0*/  STG.E desc[UR4][R2.64+0x10], RZ ;  /* 0x000010ff02007986 */ /* 0x000fe8000c101904 */
[----:B------:R-:W-:Y:S04]  /*01b0*/  STG.E desc[UR4][R2.64+0x14], RZ ;  /* 0x000014ff02007986 */ /* 0x000fe8000c101904 */
[----:B------:R-:W-:Y:S01]  /*01c0*/  STG.E desc[UR4][R2.64], R5 ;  /* 0x0000000502007986 */ /* 0x000fe2000c101904 */
[----:B------:R-:W-:Y:S05]  /*01d0*/  EXIT ;  /* 0x000000000000794d */ /* 0x000fea0003800000 */
.L_x_0:
[----:B------:R-:W-:-:S00]  /*01e0*/  BRA `(.L_x_0) ;  /* 0xfffffffc00fc7947 */ /* 0x000fc0000383ffff */
[----:B------:R-:W-:-:S00]  /*01f0*/  NOP ;  /* 0x0000000000007918 */ /* 0x000fc00000000000 */
        /* <DEDUP_REMOVED lines=8> */
.L_x_1:


//--------------------- .nv.shared.reserved.0     --------------------------
	.section	.nv.shared.reserved.0,"aw",@nobits
	.weak		__nv_reservedSMEM_offset_0_alias
	.size		__nv_reservedSMEM_offset_0_alias, 0, 64
	.other		__nv_reservedSMEM_offset_0_alias,@"STO_CUDA_RESERVED_SHARED STV_DEFAULT"
__nv_reservedSMEM_offset_0_alias:
	.zero		0
	.zero		64


//--------------------- .nv.constant0._Z18InitParticleArraysP8Particle --------------------------
	.section	.nv.constant0._Z18InitParticleArraysP8Particle,"a",@progbits
	.sectionflags	@""
	.align	4
.nv.constant0._Z18InitParticleArraysP8Particle:
	.zero		904


//--------------------- SYMBOLS --------------------------

	.type		.nv.reservedSmem.offset0,@object
	.size		.nv.reservedSmem.offset0,0x4
